//
// Generated by NVIDIA NVVM Compiler
//
// Compiler Build ID: CL-36424714
// Cuda compilation tools, release 13.0, V13.0.88
// Based on NVVM 20.0.0
//

.version 9.0
.target sm_100
.address_size 64

	// .globl	_Z14transposeNaivePfS_ii
// _ZZ18transposeOptimizedPfS_iiE4tile has been demoted
// _ZZ26transposeOptimizedMultiRowPfS_iiE4tile has been demoted

.visible .entry _Z14transposeNaivePfS_ii(
	.param .u64 .ptr .align 1 _Z14transposeNaivePfS_ii_param_0,
	.param .u64 .ptr .align 1 _Z14transposeNaivePfS_ii_param_1,
	.param .u32 _Z14transposeNaivePfS_ii_param_2,
	.param .u32 _Z14transposeNaivePfS_ii_param_3
)
{
	.reg .pred 	%p<4>;
	.reg .b32 	%r<15>;
	.reg .b32 	%f<2>;
	.reg .b64 	%rd<9>;

	ld.param.u64 	%rd1, [_Z14transposeNaivePfS_ii_param_0];
	ld.param.u64 	%rd2, [_Z14transposeNaivePfS_ii_param_1];
	ld.param.u32 	%r5, [_Z14transposeNaivePfS_ii_param_2];
	ld.param.u32 	%r4, [_Z14transposeNaivePfS_ii_param_3];
	mov.u32 	%r6, %ctaid.x;
	mov.u32 	%r7, %ntid.x;
	mov.u32 	%r8, %tid.x;
	mad.lo.s32 	%r1, %r6, %r7, %r8;
	mov.u32 	%r9, %ctaid.y;
	mov.u32 	%r10, %ntid.y;
	mov.u32 	%r11, %tid.y;
	mad.lo.s32 	%r12, %r9, %r10, %r11;
	setp.ge.s32 	%p1, %r1, %r4;
	setp.ge.s32 	%p2, %r12, %r5;
	or.pred  	%p3, %p1, %p2;
	@%p3 bra 	$L__BB0_2;
	cvta.to.global.u64 	%rd3, %rd1;
	cvta.to.global.u64 	%rd4, %rd2;
	mad.lo.s32 	%r13, %r4, %r12, %r1;
	mul.wide.s32 	%rd5, %r13, 4;
	add.s64 	%rd6, %rd3, %rd5;
	ld.global.f32 	%f1, [%rd6];
	mad.lo.s32 	%r14, %r5, %r1, %r12;
	mul.wide.s32 	%rd7, %r14, 4;
	add.s64 	%rd8, %rd4, %rd7;
	st.global.f32 	[%rd8], %f1;
$L__BB0_2:
	ret;

}
	// .globl	_Z18transposeOptimizedPfS_ii
.visible .entry _Z18transposeOptimizedPfS_ii(
	.param .u64 .ptr .align 1 _Z18transposeOptimizedPfS_ii_param_0,
	.param .u64 .ptr .align 1 _Z18transposeOptimizedPfS_ii_param_1,
	.param .u32 _Z18transposeOptimizedPfS_ii_param_2,
	.param .u32 _Z18transposeOptimizedPfS_ii_param_3
)
{
	.reg .pred 	%p<7>;
	.reg .b32 	%r<25>;
	.reg .b32 	%f<3>;
	.reg .b64 	%rd<9>;
	// demoted variable
	.shared .align 4 .b8 _ZZ18transposeOptimizedPfS_iiE4tile[4224];
	ld.param.u64 	%rd1, [_Z18transposeOptimizedPfS_ii_param_0];
	ld.param.u64 	%rd2, [_Z18transposeOptimizedPfS_ii_param_1];
	ld.param.u32 	%r11, [_Z18transposeOptimizedPfS_ii_param_2];
	ld.param.u32 	%r10, [_Z18transposeOptimizedPfS_ii_param_3];
	mov.u32 	%r12, %ctaid.x;
	shl.b32 	%r1, %r12, 5;
	mov.u32 	%r2, %tid.x;
	add.s32 	%r3, %r1, %r2;
	mov.u32 	%r13, %ctaid.y;
	shl.b32 	%r4, %r13, 5;
	mov.u32 	%r5, %tid.y;
	add.s32 	%r14, %r4, %r5;
	setp.ge.s32 	%p1, %r3, %r10;
	setp.ge.s32 	%p2, %r14, %r11;
	or.pred  	%p3, %p1, %p2;
	@%p3 bra 	$L__BB1_2;
	cvta.to.global.u64 	%rd3, %rd1;
	mad.lo.s32 	%r15, %r10, %r14, %r3;
	mul.wide.s32 	%rd4, %r15, 4;
	add.s64 	%rd5, %rd3, %rd4;
	ld.global.f32 	%f1, [%rd5];
	mov.u32 	%r16, _ZZ18transposeOptimizedPfS_iiE4tile;
	mad.lo.s32 	%r17, %r5, 132, %r16;
	shl.b32 	%r18, %r2, 2;
	add.s32 	%r19, %r17, %r18;
	st.shared.f32 	[%r19], %f1;
$L__BB1_2:
	bar.sync 	0;
	add.s32 	%r7, %r4, %r2;
	add.s32 	%r8, %r1, %r5;
	setp.ge.s32 	%p4, %r7, %r11;
	setp.ge.s32 	%p5, %r8, %r10;
	or.pred  	%p6, %p4, %p5;
	@%p6 bra 	$L__BB1_4;
	mov.u32 	%r20, _ZZ18transposeOptimizedPfS_iiE4tile;
	mad.lo.s32 	%r21, %r2, 132, %r20;
	shl.b32 	%r22, %r5, 2;
	add.s32 	%r23, %r21, %r22;
	ld.shared.f32 	%f2, [%r23];
	mad.lo.s32 	%r24, %r11, %r8, %r7;
	cvta.to.global.u64 	%rd6, %rd2;
	mul.wide.s32 	%rd7, %r24, 4;
	add.s64 	%rd8, %rd6, %rd7;
	st.global.f32 	[%rd8], %f2;
$L__BB1_4:
	ret;

}
	// .globl	_Z26transposeOptimizedMultiRowPfS_ii
.visible .entry _Z26transposeOptimizedMultiRowPfS_ii(
	.param .u64 .ptr .align 1 _Z26transposeOptimizedMultiRowPfS_ii_param_0,
	.param .u64 .ptr .align 1 _Z26transposeOptimizedMultiRowPfS_ii_param_1,
	.param .u32 _Z26transposeOptimizedMultiRowPfS_ii_param_2,
	.param .u32 _Z26transposeOptimizedMultiRowPfS_ii_param_3
)
{
	.reg .pred 	%p<25>;
	.reg .b32 	%r<37>;
	.reg .b32 	%f<9>;
	.reg .b64 	%rd<21>;
	// demoted variable
	.shared .align 4 .b8 _ZZ26transposeOptimizedMultiRowPfS_iiE4tile[4224];
	ld.param.u64 	%rd3, [_Z26transposeOptimizedMultiRowPfS_ii_param_0];
	ld.param.u64 	%rd4, [_Z26transposeOptimizedMultiRowPfS_ii_param_1];
	ld.param.u32 	%r20, [_Z26transposeOptimizedMultiRowPfS_ii_param_2];
	ld.param.u32 	%r19, [_Z26transposeOptimizedMultiRowPfS_ii_param_3];
	cvta.to.global.u64 	%rd1, %rd3;
	cvta.to.global.u64 	%rd2, %rd4;
	mov.u32 	%r21, %ctaid.x;
	shl.b32 	%r1, %r21, 5;
	mov.u32 	%r2, %tid.x;
	add.s32 	%r3, %r1, %r2;
	mov.u32 	%r22, %ctaid.y;
	shl.b32 	%r4, %r22, 5;
	mov.u32 	%r5, %tid.y;
	add.s32 	%r23, %r4, %r5;
	setp.ge.s32 	%p1, %r3, %r19;
	shl.b32 	%r24, %r2, 2;
	mov.u32 	%r25, _ZZ26transposeOptimizedMultiRowPfS_iiE4tile;
	add.s32 	%r7, %r25, %r24;
	setp.ge.s32 	%p2, %r23, %r20;
	mad.lo.s32 	%r8, %r5, 132, %r7;
	or.pred  	%p3, %p1, %p2;
	@%p3 bra 	$L__BB2_2;
	mad.lo.s32 	%r26, %r23, %r19, %r3;
	mul.wide.s32 	%rd5, %r26, 4;
	add.s64 	%rd6, %rd1, %rd5;
	ld.global.f32 	%f1, [%rd6];
	st.shared.f32 	[%r8], %f1;
$L__BB2_2:
	setp.ge.s32 	%p4, %r3, %r19;
	add.s32 	%r9, %r23, 8;
	setp.ge.s32 	%p5, %r9, %r20;
	or.pred  	%p6, %p4, %p5;
	@%p6 bra 	$L__BB2_4;
	mad.lo.s32 	%r27, %r9, %r19, %r3;
	mul.wide.s32 	%rd7, %r27, 4;
	add.s64 	%rd8, %rd1, %rd7;
	ld.global.f32 	%f2, [%rd8];
	st.shared.f32 	[%r8+1056], %f2;
$L__BB2_4:
	setp.ge.s32 	%p7, %r3, %r19;
	add.s32 	%r10, %r23, 16;
	setp.ge.s32 	%p8, %r10, %r20;
	or.pred  	%p9, %p7, %p8;
	@%p9 bra 	$L__BB2_6;
	mad.lo.s32 	%r28, %r10, %r19, %r3;
	mul.wide.s32 	%rd9, %r28, 4;
	add.s64 	%rd10, %rd1, %rd9;
	ld.global.f32 	%f3, [%rd10];
	st.shared.f32 	[%r8+2112], %f3;
$L__BB2_6:
	setp.ge.s32 	%p10, %r3, %r19;
	add.s32 	%r11, %r23, 24;
	setp.ge.s32 	%p11, %r11, %r20;
	or.pred  	%p12, %p10, %p11;
	@%p12 bra 	$L__BB2_8;
	mad.lo.s32 	%r29, %r11, %r19, %r3;
	mul.wide.s32 	%rd11, %r29, 4;
	add.s64 	%rd12, %rd1, %rd11;
	ld.global.f32 	%f4, [%rd12];
	st.shared.f32 	[%r8+3168], %f4;
$L__BB2_8:
	bar.sync 	0;
	add.s32 	%r12, %r4, %r2;
	add.s32 	%r13, %r1, %r5;
	setp.ge.s32 	%p13, %r12, %r20;
	shl.b32 	%r30, %r2, 7;
	add.s32 	%r31, %r7, %r30;
	setp.ge.s32 	%p14, %r13, %r19;
	shl.b32 	%r32, %r5, 2;
	add.s32 	%r14, %r31, %r32;
	or.pred  	%p15, %p13, %p14;
	@%p15 bra 	$L__BB2_10;
	ld.shared.f32 	%f5, [%r14];
	mad.lo.s32 	%r33, %r13, %r20, %r12;
	mul.wide.s32 	%rd13, %r33, 4;
	add.s64 	%rd14, %rd2, %rd13;
	st.global.f32 	[%rd14], %f5;
$L__BB2_10:
	setp.ge.s32 	%p16, %r12, %r20;
	add.s32 	%r15, %r13, 8;
	setp.ge.s32 	%p17, %r15, %r19;
	or.pred  	%p18, %p16, %p17;
	@%p18 bra 	$L__BB2_12;
	ld.shared.f32 	%f6, [%r14+32];
	mad.lo.s32 	%r34, %r15, %r20, %r12;
	mul.wide.s32 	%rd15, %r34, 4;
	add.s64 	%rd16, %rd2, %rd15;
	st.global.f32 	[%rd16], %f6;
$L__BB2_12:
	setp.ge.s32 	%p19, %r12, %r20;
	add.s32 	%r16, %r13, 16;
	setp.ge.s32 	%p20, %r16, %r19;
	or.pred  	%p21, %p19, %p20;
	@%p21 bra 	$L__BB2_14;
	ld.shared.f32 	%f7, [%r14+64];
	mad.lo.s32 	%r35, %r16, %r20, %r12;
	mul.wide.s32 	%rd17, %r35, 4;
	add.s64 	%rd18, %rd2, %rd17;
	st.global.f32 	[%rd18], %f7;
$L__BB2_14:
	setp.ge.s32 	%p22, %r12, %r20;
	add.s32 	%r17, %r13, 24;
	setp.ge.s32 	%p23, %r17, %r19;
	or.pred  	%p24, %p22, %p23;
	@%p24 bra 	$L__BB2_16;
	ld.shared.f32 	%f8, [%r14+96];
	mad.lo.s32 	%r36, %r17, %r20, %r12;
	mul.wide.s32 	%rd19, %r36, 4;
	add.s64 	%rd20, %rd2, %rd19;
	st.global.f32 	[%rd20], %f8;
$L__BB2_16:
	ret;

}


// ===== COMPILED SASS (sm_100) =====

	.target	sm_100

	.elftype	@"ET_EXEC"


//--------------------- .note.nv.tkinfo           --------------------------
	.section	.note.nv.tkinfo,"",@"SHT_NOTE"
	.sectionflags	@"SHF_NOTE_NV_TKINFO"
	.tkinfo
        /*0018*/ 	.word	0x00000002
        /*0030*/ 	.string	""
        /*0030*/ 	.string	"ptxas"
        /*0030*/ 	.string	"Cuda compilation tools, release 13.0, V13.0.88"
        /*0030*/ 	.string	"Build cuda_13.0.r13.0/compiler.36424714_0"
        /*0030*/ 	.string	"-arch sm_100 -m 64 "



//--------------------- .note.nv.cuinfo           --------------------------
	.section	.note.nv.cuinfo,"",@"SHT_NOTE"
	.sectionflags	@"SHF_NOTE_NV_CUINFO"
        /*0018*/ 	.short	0x0002
        /*001a*/ 	.short	0x0064
        /*001c*/ 	.short	0x0082
	.zero		2


//--------------------- .nv.info                  --------------------------
	.section	.nv.info,"",@"SHT_CUDA_INFO"
	.align	4


	//----- nvinfo : EIATTR_REGCOUNT
	.align		4
        /*0000*/ 	.byte	0x04, 0x2f
        /*0002*/ 	.short	(.L_1 - .L_0)
	.align		4
.L_0:
        /*0004*/ 	.word	index@(_Z14transposeNaivePfS_ii)
        /*0008*/ 	.word	0x0000000a


	//----- nvinfo : EIATTR_FRAME_SIZE
	.align		4
.L_1:
        /*000c*/ 	.byte	0x04, 0x11
        /*000e*/ 	.short	(.L_3 - .L_2)
	.align		4
.L_2:
        /*0010*/ 	.word	index@(_Z14transposeNaivePfS_ii)
        /*0014*/ 	.word	0x00000000


	//----- nvinfo : EIATTR_REGCOUNT
	.align		4
.L_3:
        /*0018*/ 	.byte	0x04, 0x2f
        /*001a*/ 	.short	(.L_5 - .L_4)
	.align		4
.L_4:
        /*001c*/ 	.word	index@(_Z18transposeOptimizedPfS_ii)
        /*0020*/ 	.word	0x0000000c


	//----- nvinfo : EIATTR_FRAME_SIZE
	.align		4
.L_5:
        /*0024*/ 	.byte	0x04, 0x11
        /*0026*/ 	.short	(.L_7 - .L_6)
	.align		4
.L_6:
        /*0028*/ 	.word	index@(_Z18transposeOptimizedPfS_ii)
        /*002c*/ 	.word	0x00000000


	//----- nvinfo : EIATTR_REGCOUNT
	.align		4
.L_7:
        /*0030*/ 	.byte	0x04, 0x2f
        /*0032*/ 	.short	(.L_9 - .L_8)
	.align		4
.L_8:
        /*0034*/ 	.word	index@(_Z26transposeOptimizedMultiRowPfS_ii)
        /*0038*/ 	.word	0x00000019


	//----- nvinfo : EIATTR_FRAME_SIZE
	.align		4
.L_9:
        /*003c*/ 	.byte	0x04, 0x11
        /*003e*/ 	.short	(.L_11 - .L_10)
	.align		4
.L_10:
        /*0040*/ 	.word	index@(_Z26transposeOptimizedMultiRowPfS_ii)
        /*0044*/ 	.word	0x00000000


	//----- nvinfo : EIATTR_MIN_STACK_SIZE
	.align		4
.L_11:
        /*0048*/ 	.byte	0x04, 0x12
        /*004a*/ 	.short	(.L_13 - .L_12)
	.align		4
.L_12:
        /*004c*/ 	.word	index@(_Z26transposeOptimizedMultiRowPfS_ii)
        /*0050*/ 	.word	0x00000000


	//----- nvinfo : EIATTR_MIN_STACK_SIZE
	.align		4
.L_13:
        /*0054*/ 	.byte	0x04, 0x12
        /*0056*/ 	.short	(.L_15 - .L_14)
	.align		4
.L_14:
        /*0058*/ 	.word	index@(_Z18transposeOptimizedPfS_ii)
        /*005c*/ 	.word	0x00000000


	//----- nvinfo : EIATTR_MIN_STACK_SIZE
	.align		4
.L_15:
        /*0060*/ 	.byte	0x04, 0x12
        /*0062*/ 	.short	(.L_17 - .L_16)
	.align		4
.L_16:
        /*0064*/ 	.word	index@(_Z14transposeNaivePfS_ii)
        /*0068*/ 	.word	0x00000000
.L_17:


//--------------------- .nv.compat                --------------------------
	.section	.nv.compat,"",@"SHT_CUDA_COMPAT_INFO"
	.align	4
        /*0000*/ 	.byte	0x02, 0x09, 0x00, 0x00, 0x02, 0x02, 0x01, 0x00, 0x02, 0x05, 0x05, 0x00, 0x03, 0x07, 0x01, 0x01
        /*0010*/ 	.byte	0x02, 0x03, 0x00, 0x00, 0x02, 0x06, 0x01, 0x00, 0x04, 0x0b, 0x08, 0x00, 0x09, 0x00, 0x00, 0x00
        /*0020*/ 	.byte	0x00, 0x00, 0x00, 0x00


//--------------------- .nv.info._Z26transposeOptimizedMultiRowPfS_ii --------------------------
	.section	.nv.info._Z26transposeOptimizedMultiRowPfS_ii,"",@"SHT_CUDA_INFO"
	.sectionflags	@""
	.align	4


	//----- nvinfo : EIATTR_CUDA_API_VERSION
	.align		4
        /*0000*/ 	.byte	0x04, 0x37
        /*0002*/ 	.short	(.L_19 - .L_18)
.L_18:
        /*0004*/ 	.word	0x00000082


	//----- nvinfo : EIATTR_KPARAM_INFO
	.align		4
.L_19:
        /*0008*/ 	.byte	0x04, 0x17
        /*000a*/ 	.short	(.L_21 - .L_20)
.L_20:
        /*000c*/ 	.word	0x00000000
        /*0010*/ 	.short	0x0003
        /*0012*/ 	.short	0x0014
        /*0014*/ 	.byte	0x00, 0xf0, 0x11, 0x00


	//----- nvinfo : EIATTR_KPARAM_INFO
	.align		4
.L_21:
        /*0018*/ 	.byte	0x04, 0x17
        /*001a*/ 	.short	(.L_23 - .L_22)
.L_22:
        /*001c*/ 	.word	0x00000000
        /*0020*/ 	.short	0x0002
        /*0022*/ 	.short	0x0010
        /*0024*/ 	.byte	0x00, 0xf0, 0x11, 0x00


	//----- nvinfo : EIATTR_KPARAM_INFO
	.align		4
.L_23:
        /*0028*/ 	.byte	0x04, 0x17
        /*002a*/ 	.short	(.L_25 - .L_24)
.L_24:
        /*002c*/ 	.word	0x00000000
        /*0030*/ 	.short	0x0001
        /*0032*/ 	.short	0x0008
        /*0034*/ 	.byte	0x00, 0xf5, 0x21, 0x00


	//----- nvinfo : EIATTR_KPARAM_INFO
	.align		4
.L_25:
        /*0038*/ 	.byte	0x04, 0x17
        /*003a*/ 	.short	(.L_27 - .L_26)
.L_26:
        /*003c*/ 	.word	0x00000000
        /*0040*/ 	.short	0x0000
        /*0042*/ 	.short	0x0000
        /*0044*/ 	.byte	0x00, 0xf5, 0x21, 0x00


	//----- nvinfo : EIATTR_SPARSE_MMA_MASK
	.align		4
.L_27:
        /*0048*/ 	.byte	0x03, 0x50
        /*004a*/ 	.short	0x0000


	//----- nvinfo : EIATTR_MAXREG_COUNT
	.align		4
        /*004c*/ 	.byte	0x03, 0x1b
        /*004e*/ 	.short	0x00ff


	//----- nvinfo : EIATTR_NUM_BARRIERS
	.align		4
        /*0050*/ 	.byte	0x02, 0x4c
        /*0052*/ 	.byte	0x01
	.zero		1


	//----- nvinfo : EIATTR_MERCURY_ISA_VERSION
	.align		4
        /*0054*/ 	.byte	0x03, 0x5f
        /*0056*/ 	.short	0x0101


	//----- nvinfo : EIATTR_VRC_CTA_INIT_COUNT
	.align		4
        /*0058*/ 	.byte	0x02, 0x4a
	.zero		1
	.zero		1


	//----- nvinfo : EIATTR_EXIT_INSTR_OFFSETS
	.align		4
        /*005c*/ 	.byte	0x04, 0x1c
        /*005e*/ 	.short	(.L_29 - .L_28)


	//   ....[0]....
.L_28:
        /*0060*/ 	.word	0x000004c0


	//   ....[1]....
        /*0064*/ 	.word	0x00000520


	//----- nvinfo : EIATTR_CBANK_PARAM_SIZE
	.align		4
.L_29:
        /*0068*/ 	.byte	0x03, 0x19
        /*006a*/ 	.short	0x0018


	//----- nvinfo : EIATTR_PARAM_CBANK
	.align		4
        /*006c*/ 	.byte	0x04, 0x0a
        /*006e*/ 	.short	(.L_31 - .L_30)
	.align		4
.L_30:
        /*0070*/ 	.word	index@(.nv.constant0._Z26transposeOptimizedMultiRowPfS_ii)
        /*0074*/ 	.short	0x0380
        /*0076*/ 	.short	0x0018


	//----- nvinfo : EIATTR_SW_WAR
	.align		4
.L_31:
        /*0078*/ 	.byte	0x04, 0x36
        /*007a*/ 	.short	(.L_33 - .L_32)
.L_32:
        /*007c*/ 	.word	0x00000008
.L_33:


//--------------------- .nv.info._Z18transposeOptimizedPfS_ii --------------------------
	.section	.nv.info._Z18transposeOptimizedPfS_ii,"",@"SHT_CUDA_INFO"
	.sectionflags	@""
	.align	4


	//----- nvinfo : EIATTR_CUDA_API_VERSION
	.align		4
        /*0000*/ 	.byte	0x04, 0x37
        /*0002*/ 	.short	(.L_35 - .L_34)
.L_34:
        /*0004*/ 	.word	0x00000082


	//----- nvinfo : EIATTR_KPARAM_INFO
	.align		4
.L_35:
        /*0008*/ 	.byte	0x04, 0x17
        /*000a*/ 	.short	(.L_37 - .L_36)
.L_36:
        /*000c*/ 	.word	0x00000000
        /*0010*/ 	.short	0x0003
        /*0012*/ 	.short	0x0014
        /*0014*/ 	.byte	0x00, 0xf0, 0x11, 0x00


	//----- nvinfo : EIATTR_KPARAM_INFO
	.align		4
.L_37:
        /*0018*/ 	.byte	0x04, 0x17
        /*001a*/ 	.short	(.L_39 - .L_38)
.L_38:
        /*001c*/ 	.word	0x00000000
        /*0020*/ 	.short	0x0002
        /*0022*/ 	.short	0x0010
        /*0024*/ 	.byte	0x00, 0xf0, 0x11, 0x00


	//----- nvinfo : EIATTR_KPARAM_INFO
	.align		4
.L_39:
        /*0028*/ 	.byte	0x04, 0x17
        /*002a*/ 	.short	(.L_41 - .L_40)
.L_40:
        /*002c*/ 	.word	0x00000000
        /*0030*/ 	.short	0x0001
        /*0032*/ 	.short	0x0008
        /*0034*/ 	.byte	0x00, 0xf5, 0x21, 0x00


	//----- nvinfo : EIATTR_KPARAM_INFO
	.align		4
.L_41:
        /*0038*/ 	.byte	0x04, 0x17
        /*003a*/ 	.short	(.L_43 - .L_42)
.L_42:
        /*003c*/ 	.word	0x00000000
        /*0040*/ 	.short	0x0000
        /*0042*/ 	.short	0x0000
        /*0044*/ 	.byte	0x00, 0xf5, 0x21, 0x00


	//----- nvinfo : EIATTR_SPARSE_MMA_MASK
	.align		4
.L_43:
        /*0048*/ 	.byte	0x03, 0x50
        /*004a*/ 	.short	0x0000


	//----- nvinfo : EIATTR_MAXREG_COUNT
	.align		4
        /*004c*/ 	.byte	0x03, 0x1b
        /*004e*/ 	.short	0x00ff


	//----- nvinfo : EIATTR_NUM_BARRIERS
	.align		4
        /*0050*/ 	.byte	0x02, 0x4c
        /*0052*/ 	.byte	0x01
	.zero		1


	//----- nvinfo : EIATTR_MERCURY_ISA_VERSION
	.align		4
        /*0054*/ 	.byte	0x03, 0x5f
        /*0056*/ 	.short	0x0101


	//----- nvinfo : EIATTR_VRC_CTA_INIT_COUNT
	.align		4
        /*0058*/ 	.byte	0x02, 0x4a
	.zero		1
	.zero		1


	//----- nvinfo : EIATTR_EXIT_INSTR_OFFSETS
	.align		4
        /*005c*/ 	.byte	0x04, 0x1c
        /*005e*/ 	.short	(.L_45 - .L_44)


	//   ....[0]....
.L_44:
        /*0060*/ 	.word	0x000001a0


	//   ....[1]....
        /*0064*/ 	.word	0x00000250


	//----- nvinfo : EIATTR_CBANK_PARAM_SIZE
	.align		4
.L_45:
        /*0068*/ 	.byte	0x03, 0x19
        /*006a*/ 	.short	0x0018


	//----- nvinfo : EIATTR_PARAM_CBANK
	.align		4
        /*006c*/ 	.byte	0x04, 0x0a
        /*006e*/ 	.short	(.L_47 - .L_46)
	.align		4
.L_46:
        /*0070*/ 	.word	index@(.nv.constant0._Z18transposeOptimizedPfS_ii)
        /*0074*/ 	.short	0x0380
        /*0076*/ 	.short	0x0018


	//----- nvinfo : EIATTR_SW_WAR
	.align		4
.L_47:
        /*0078*/ 	.byte	0x04, 0x36
        /*007a*/ 	.short	(.L_49 - .L_48)
.L_48:
        /*007c*/ 	.word	0x00000008
.L_49:


//--------------------- .nv.info._Z14transposeNaivePfS_ii --------------------------
	.section	.nv.info._Z14transposeNaivePfS_ii,"",@"SHT_CUDA_INFO"
	.sectionflags	@""
	.align	4


	//----- nvinfo : EIATTR_CUDA_API_VERSION
	.align		4
        /*0000*/ 	.byte	0x04, 0x37
        /*0002*/ 	.short	(.L_51 - .L_50)
.L_50:
        /*0004*/ 	.word	0x00000082


	//----- nvinfo : EIATTR_KPARAM_INFO
	.align		4
.L_51:
        /*0008*/ 	.byte	0x04, 0x17
        /*000a*/ 	.short	(.L_53 - .L_52)
.L_52:
        /*000c*/ 	.word	0x00000000
        /*0010*/ 	.short	0x0003
        /*0012*/ 	.short	0x0014
        /*0014*/ 	.byte	0x00, 0xf0, 0x11, 0x00


	//----- nvinfo : EIATTR_KPARAM_INFO
	.align		4
.L_53:
        /*0018*/ 	.byte	0x04, 0x17
        /*001a*/ 	.short	(.L_55 - .L_54)
.L_54:
        /*001c*/ 	.word	0x00000000
        /*0020*/ 	.short	0x0002
        /*0022*/ 	.short	0x0010
        /*0024*/ 	.byte	0x00, 0xf0, 0x11, 0x00


	//----- nvinfo : EIATTR_KPARAM_INFO
	.align		4
.L_55:
        /*0028*/ 	.byte	0x04, 0x17
        /*002a*/ 	.short	(.L_57 - .L_56)
.L_56:
        /*002c*/ 	.word	0x00000000
        /*0030*/ 	.short	0x0001
        /*0032*/ 	.short	0x0008
        /*0034*/ 	.byte	0x00, 0xf5, 0x21, 0x00


	//----- nvinfo : EIATTR_KPARAM_INFO
	.align		4
.L_57:
        /*0038*/ 	.byte	0x04, 0x17
        /*003a*/ 	.short	(.L_59 - .L_58)
.L_58:
        /*003c*/ 	.word	0x00000000
        /*0040*/ 	.short	0x0000
        /*0042*/ 	.short	0x0000
        /*0044*/ 	.byte	0x00, 0xf5, 0x21, 0x00


	//----- nvinfo : EIATTR_SPARSE_MMA_MASK
	.align		4
.L_59:
        /*0048*/ 	.byte	0x03, 0x50
        /*004a*/ 	.short	0x0000


	//----- nvinfo : EIATTR_MAXREG_COUNT
	.align		4
        /*004c*/ 	.byte	0x03, 0x1b
        /*004e*/ 	.short	0x00ff


	//----- nvinfo : EIATTR_MERCURY_ISA_VERSION
	.align		4
        /*0050*/ 	.byte	0x03, 0x5f
        /*0052*/ 	.short	0x0101


	//----- nvinfo : EIATTR_VRC_CTA_INIT_COUNT
	.align		4
        /*0054*/ 	.byte	0x02, 0x4a
	.zero		1
	.zero		1


	//----- nvinfo : EIATTR_EXIT_INSTR_OFFSETS
	.align		4
        /*0058*/ 	.byte	0x04, 0x1c
        /*005a*/ 	.short	(.L_61 - .L_60)


	//   ....[0]....
.L_60:
        /*005c*/ 	.word	0x000000c0


	//   ....[1]....
        /*0060*/ 	.word	0x00000160


	//----- nvinfo : EIATTR_CBANK_PARAM_SIZE
	.align		4
.L_61:
        /*0064*/ 	.byte	0x03, 0x19
        /*0066*/ 	.short	0x0018


	//----- nvinfo : EIATTR_PARAM_CBANK
	.align		4
        /*0068*/ 	.byte	0x04, 0x0a
        /*006a*/ 	.short	(.L_63 - .L_62)
	.align		4
.L_62:
        /*006c*/ 	.word	index@(.nv.constant0._Z14transposeNaivePfS_ii)
        /*0070*/ 	.short	0x0380
        /*0072*/ 	.short	0x0018


	//----- nvinfo : EIATTR_SW_WAR
	.align		4
.L_63:
        /*0074*/ 	.byte	0x04, 0x36
        /*0076*/ 	.short	(.L_65 - .L_64)
.L_64:
        /*0078*/ 	.word	0x00000008
.L_65:


//--------------------- .nv.callgraph             --------------------------
	.section	.nv.callgraph,"",@"SHT_CUDA_CALLGRAPH"
	.align	4
	.sectionentsize	8
	.align		4
        /*0000*/ 	.word	0x00000000
	.align		4
        /*0004*/ 	.word	0xffffffff
	.align		4
        /*0008*/ 	.word	0x00000000
	.align		4
        /*000c*/ 	.word	0xfffffffe
	.align		4
        /*0010*/ 	.word	0x00000000
	.align		4
        /*0014*/ 	.word	0xfffffffd
	.align		4
        /*0018*/ 	.word	0x00000000
	.align		4
        /*001c*/ 	.word	0xfffffffc


//--------------------- .text._Z26transposeOptimizedMultiRowPfS_ii --------------------------
	.section	.text._Z26transposeOptimizedMultiRowPfS_ii,"ax",@progbits
	.align	128
        .global         _Z26transposeOptimizedMultiRowPfS_ii
        .type           _Z26transposeOptimizedMultiRowPfS_ii,@function
        .size           _Z26transposeOptimizedMultiRowPfS_ii,(.L_x_3 - _Z26transposeOptimizedMultiRowPfS_ii)
        .other          _Z26transposeOptimizedMultiRowPfS_ii,@"STO_CUDA_ENTRY STV_DEFAULT"
_Z26transposeOptimizedMultiRowPfS_ii:
.text._Z26transposeOptimizedMultiRowPfS_ii:
[----:B------:R-:W-:Y:S01]  /*0000*/  LDC R1, c[0x0][0x37c] ;  /* 0x0000df00ff017b82 */ /* 0x000fe20000000800 */
[----:B------:R-:W0:Y:S01]  /*0010*/  S2R R0, SR_TID.Y ;  /* 0x0000000000007919 */ /* 0x000e220000002200 */
[----:B------:R-:W1:Y:S01]  /*0020*/  LDCU.64 UR8, c[0x0][0x390] ;  /* 0x00007200ff0877ac */ /* 0x000e620008000a00 */
[----:B------:R-:W0:Y:S01]  /*0030*/  S2R R7, SR_CTAID.Y ;  /* 0x0000000000077919 */ /* 0x000e220000002600 */
[----:B------:R-:W2:Y:S01]  /*0040*/  LDCU.64 UR6, c[0x0][0x358] ;  /* 0x00006b00ff0677ac */ /* 0x000ea20008000a00 */
[----:B------:R-:W3:Y:S01]  /*0050*/  S2R R13, SR_CTAID.X ;  /* 0x00000000000d7919 */ /* 0x000ee20000002500 */
[----:B------:R-:W3:Y:S01]  /*0060*/  S2R R6, SR_TID.X ;  /* 0x0000000000067919 */ /* 0x000ee20000002100 */
[----:B0-----:R-:W-:-:S04]  /*0070*/  IMAD R15, R7, 0x20, R0 ;  /* 0x00000020070f7824 */ /* 0x001fc800078e0200 */
[C---:B------:R-:W-:Y:S01]  /*0080*/  VIADD R19, R15.reuse, 0x10 ;  /* 0x000000100f137836 */ /* 0x040fe20000000000 */
[C---:B------:R-:W-:Y:S02]  /*0090*/  IADD3 R17, PT, PT, R15.reuse, 0x8, RZ ;  /* 0x000000080f117810 */ /* 0x040fe40007ffe0ff */
[----:B------:R-:W-:Y:S01]  /*00a0*/  IADD3 R21, PT, PT, R15, 0x18, RZ ;  /* 0x000000180f157810 */ /* 0x000fe20007ffe0ff */
[----:B---3--:R-:W-:Y:S01]  /*00b0*/  IMAD R12, R13, 0x20, R6 ;  /* 0x000000200d0c7824 */ /* 0x008fe200078e0206 */
[----:B-1----:R-:W-:Y:S02]  /*00c0*/  ISETP.GE.AND P0, PT, R15, UR8, PT ;  /* 0x000000080f007c0c */ /* 0x002fe4000bf06270 */
[----:B------:R-:W-:Y:S02]  /*00d0*/  ISETP.GE.AND P3, PT, R17, UR8, PT ;  /* 0x0000000811007c0c */ /* 0x000fe4000bf66270 */
[----:B------:R-:W-:Y:S02]  /*00e0*/  ISETP.GE.AND P2, PT, R19, UR8, PT ;  /* 0x0000000813007c0c */ /* 0x000fe4000bf46270 */
[----:B------:R-:W-:-:S02]  /*00f0*/  ISETP.GE.AND P1, PT, R21, UR8, PT ;  /* 0x0000000815007c0c */ /* 0x000fc4000bf26270 */
[C---:B------:R-:W-:Y:S02]  /*0100*/  ISETP.GE.OR P0, PT, R12.reuse, UR9, P0 ;  /* 0x000000090c007c0c */ /* 0x040fe40008706670 */
[C---:B------:R-:W-:Y:S02]  /*0110*/  ISETP.GE.OR P3, PT, R12.reuse, UR9, P3 ;  /* 0x000000090c007c0c */ /* 0x040fe40009f66670 */
[C---:B------:R-:W-:Y:S02]  /*0120*/  ISETP.GE.OR P2, PT, R12.reuse, UR9, P2 ;  /* 0x000000090c007c0c */ /* 0x040fe40009746670 */
[----:B------:R-:W-:-:S07]  /*0130*/  ISETP.GE.OR P1, PT, R12, UR9, P1 ;  /* 0x000000090c007c0c */ /* 0x000fce0008f26670 */
[----:B------:R-:W0:Y:S01]  /*0140*/  @!P0 LDC.64 R10, c[0x0][0x380] ;  /* 0x0000e000ff0a8b82 */ /* 0x000e220000000a00 */
[--C-:B------:R-:W-:Y:S02]  /*0150*/  @!P0 IMAD R15, R15, UR9, R12.reuse ;  /* 0x000000090f0f8c24 */ /* 0x100fe4000f8e020c */
[--C-:B------:R-:W-:Y:S02]  /*0160*/  @!P3 IMAD R17, R17, UR9, R12.reuse ;  /* 0x000000091111bc24 */ /* 0x100fe4000f8e020c */
[--C-:B------:R-:W-:Y:S02]  /*0170*/  @!P2 IMAD R19, R19, UR9, R12.reuse ;  /* 0x000000091313ac24 */ /* 0x100fe4000f8e020c */
[----:B------:R-:W-:Y:S01]  /*0180*/  @!P1 IMAD R21, R21, UR9, R12 ;  /* 0x0000000915159c24 */ /* 0x000fe2000f8e020c */
[----:B------:R-:W1:Y:S08]  /*0190*/  @!P3 LDC.64 R8, c[0x0][0x380] ;  /* 0x0000e000ff08bb82 */ /* 0x000e700000000a00 */
[----:B------:R-:W3:Y:S08]  /*01a0*/  @!P2 LDC.64 R4, c[0x0][0x380] ;  /* 0x0000e000ff04ab82 */ /* 0x000ef00000000a00 */
[----:B------:R-:W4:Y:S01]  /*01b0*/  @!P1 LDC.64 R2, c[0x0][0x380] ;  /* 0x0000e000ff029b82 */ /* 0x000f220000000a00 */
[----:B0-----:R-:W-:-:S06]  /*01c0*/  @!P0 IMAD.WIDE R10, R15, 0x4, R10 ;  /* 0x000000040f0a8825 */ /* 0x001fcc00078e020a */
[----:B--2---:R0:W2:Y:S01]  /*01d0*/  @!P0 LDG.E R10, desc[UR6][R10.64] ;  /* 0x000000060a0a8981 */ /* 0x0040a2000c1e1900 */
[----:B-1----:R-:W-:-:S05]  /*01e0*/  @!P3 IMAD.WIDE R8, R17, 0x4, R8 ;  /* 0x000000041108b825 */ /* 0x002fca00078e0208 */
[----:B------:R-:W5:Y:S01]  /*01f0*/  @!P3 LDG.E R12, desc[UR6][R8.64] ;  /* 0x00000006080cb981 */ /* 0x000f62000c1e1900 */
[----:B---3--:R-:W-:-:S05]  /*0200*/  @!P2 IMAD.WIDE R4, R19, 0x4, R4 ;  /* 0x000000041304a825 */ /* 0x008fca00078e0204 */
[----:B------:R-:W3:Y:S01]  /*0210*/  @!P2 LDG.E R14, desc[UR6][R4.64] ;  /* 0x00000006040ea981 */ /* 0x000ee2000c1e1900 */
[----:B----4-:R-:W-:-:S05]  /*0220*/  @!P1 IMAD.WIDE R2, R21, 0x4, R2 ;  /* 0x0000000415029825 */ /* 0x010fca00078e0202 */
[----:B------:R1:W4:Y:S01]  /*0230*/  @!P1 LDG.E R16, desc[UR6][R2.64] ;  /* 0x0000000602109981 */ /* 0x000322000c1e1900 */
[----:B------:R-:W0:Y:S01]  /*0240*/  S2UR UR5, SR_CgaCtaId ;  /* 0x00000000000579c3 */ /* 0x000e220000008800 */
[----:B------:R-:W-:Y:S01]  /*0250*/  UMOV UR4, 0x400 ;  /* 0x0000040000047882 */ /* 0x000fe20000000000 */
[----:B------:R-:W-:Y:S01]  /*0260*/  IMAD R18, R13, 0x20, R0 ;  /* 0x000000200d127824 */ /* 0x000fe200078e0200 */
[----:B0-----:R-:W-:-:S06]  /*0270*/  ULEA UR4, UR5, UR4, 0x18 ;  /* 0x0000000405047291 */ /* 0x001fcc000f8ec0ff */
[----:B------:R-:W-:-:S05]  /*0280*/  LEA R11, R6, UR4, 0x2 ;  /* 0x00000004060b7c11 */ /* 0x000fca000f8e10ff */
[--C-:B-1----:R-:W-:Y:S02]  /*0290*/  IMAD R3, R6, 0x80, R11.reuse ;  /* 0x0000008006037824 */ /* 0x102fe400078e020b */
[----:B------:R-:W-:Y:S02]  /*02a0*/  IMAD R11, R0, 0x84, R11 ;  /* 0x00000084000b7824 */ /* 0x000fe400078e020b */
[C---:B------:R-:W-:Y:S01]  /*02b0*/  VIADD R20, R18.reuse, 0x8 ;  /* 0x0000000812147836 */ /* 0x040fe20000000000 */
[C---:B------:R-:W-:Y:S02]  /*02c0*/  IADD3 R22, PT, PT, R18.reuse, 0x10, RZ ;  /* 0x0000001012167810 */ /* 0x040fe40007ffe0ff */
[----:B------:R-:W-:Y:S02]  /*02d0*/  LEA R7, R7, R6, 0x5 ;  /* 0x0000000607077211 */ /* 0x000fe400078e28ff */
[----:B------:R-:W-:Y:S02]  /*02e0*/  ISETP.GE.AND P5, PT, R18, UR9, PT ;  /* 0x0000000912007c0c */ /* 0x000fe4000bfa6270 */
[----:B------:R-:W-:-:S02]  /*02f0*/  ISETP.GE.AND P6, PT, R20, UR9, PT ;  /* 0x0000000914007c0c */ /* 0x000fc4000bfc6270 */
[----:B------:R-:W-:Y:S02]  /*0300*/  ISETP.GE.AND P4, PT, R22, UR9, PT ;  /* 0x0000000916007c0c */ /* 0x000fe4000bf86270 */
[C---:B------:R-:W-:Y:S02]  /*0310*/  ISETP.GE.OR P5, PT, R7.reuse, UR8, P5 ;  /* 0x0000000807007c0c */ /* 0x040fe4000afa6670 */
[C---:B------:R-:W-:Y:S02]  /*0320*/  ISETP.GE.OR P6, PT, R7.reuse, UR8, P6 ;  /* 0x0000000807007c0c */ /* 0x040fe4000b7c6670 */
[----:B------:R-:W-:Y:S02]  /*0330*/  ISETP.GE.OR P4, PT, R7, UR8, P4 ;  /* 0x0000000807007c0c */ /* 0x000fe4000a786670 */
[----:B------:R-:W-:-:S07]  /*0340*/  LEA R0, R0, R3, 0x2 ;  /* 0x0000000300007211 */ /* 0x000fce00078e10ff */
[----:B------:R-:W0:Y:S08]  /*0350*/  @!P5 LDC.64 R8, c[0x0][0x388] ;  /* 0x0000e200ff08db82 */ /* 0x000e300000000a00 */
[----:B------:R-:W1:Y:S08]  /*0360*/  @!P6 LDC.64 R4, c[0x0][0x388] ;  /* 0x0000e200ff04eb82 */ /* 0x000e700000000a00 */
[----:B------:R-:W1:Y:S01]  /*0370*/  @!P4 LDC.64 R2, c[0x0][0x388] ;  /* 0x0000e200ff02cb82 */ /* 0x000e620000000a00 */
[C---:B------:R-:W-:Y:S01]  /*0380*/  IADD3 R6, PT, PT, R18.reuse, 0x18, RZ ;  /* 0x0000001812067810 */ /* 0x040fe20007ffe0ff */
[----:B------:R-:W-:-:S02]  /*0390*/  @!P5 IMAD R15, R18, UR8, R7 ;  /* 0x00000008120fdc24 */ /* 0x000fc4000f8e0207 */
[----:B------:R-:W-:Y:S02]  /*03a0*/  @!P4 IMAD R21, R22, UR8, R7 ;  /* 0x000000081615cc24 */ /* 0x000fe4000f8e0207 */
[----:B0-----:R-:W-:-:S04]  /*03b0*/  @!P5 IMAD.WIDE R8, R15, 0x4, R8 ;  /* 0x000000040f08d825 */ /* 0x001fc800078e0208 */
[----:B-1----:R-:W-:Y:S01]  /*03c0*/  @!P4 IMAD.WIDE R2, R21, 0x4, R2 ;  /* 0x000000041502c825 */ /* 0x002fe200078e0202 */
[----:B--2---:R-:W-:Y:S04]  /*03d0*/  @!P0 STS [R11], R10 ;  /* 0x0000000a0b008388 */ /* 0x004fe80000000800 */
[----:B-----5:R-:W-:Y:S04]  /*03e0*/  @!P3 STS [R11+0x420], R12 ;  /* 0x0004200c0b00b388 */ /* 0x020fe80000000800 */
[----:B---3--:R-:W-:Y:S04]  /*03f0*/  @!P2 STS [R11+0x840], R14 ;  /* 0x0008400e0b00a388 */ /* 0x008fe80000000800 */
[----:B----4-:R0:W-:Y:S01]  /*0400*/  @!P1 STS [R11+0xc60], R16 ;  /* 0x000c60100b009388 */ /* 0x0101e20000000800 */
[----:B------:R-:W-:Y:S06]  /*0410*/  BAR.SYNC.DEFER_BLOCKING 0x0 ;  /* 0x0000000000007b1d */ /* 0x000fec0000010000 */
[----:B------:R-:W1:Y:S04]  /*0420*/  @!P5 LDS R13, [R0] ;  /* 0x00000000000dd984 */ /* 0x000e680000000800 */
[----:B------:R-:W2:Y:S04]  /*0430*/  @!P6 LDS R17, [R0+0x20] ;  /* 0x000020000011e984 */ /* 0x000ea80000000800 */
[----:B------:R-:W3:Y:S01]  /*0440*/  @!P4 LDS R19, [R0+0x40] ;  /* 0x000040000013c984 */ /* 0x000ee20000000800 */
[----:B------:R-:W-:Y:S01]  /*0450*/  ISETP.GE.AND P0, PT, R6, UR9, PT ;  /* 0x0000000906007c0c */ /* 0x000fe2000bf06270 */
[----:B0-----:R-:W-:-:S03]  /*0460*/  @!P6 IMAD R11, R20, UR8, R7 ;  /* 0x00000008140bec24 */ /* 0x001fc6000f8e0207 */
[----:B------:R-:W-:Y:S01]  /*0470*/  ISETP.GE.OR P0, PT, R7, UR8, P0 ;  /* 0x0000000807007c0c */ /* 0x000fe20008706670 */
[----:B------:R-:W-:Y:S01]  /*0480*/  @!P6 IMAD.WIDE R4, R11, 0x4, R4 ;  /* 0x000000040b04e825 */ /* 0x000fe200078e0204 */
[----:B-1----:R0:W-:Y:S04]  /*0490*/  @!P5 STG.E desc[UR6][R8.64], R13 ;  /* 0x0000000d0800d986 */ /* 0x0021e8000c101906 */
[----:B--2---:R0:W-:Y:S04]  /*04a0*/  @!P6 STG.E desc[UR6][R4.64], R17 ;  /* 0x000000110400e986 */ /* 0x0041e8000c101906 */
[----:B---3--:R0:W-:Y:S03]  /*04b0*/  @!P4 STG.E desc[UR6][R2.64], R19 ;  /* 0x000000130200c986 */ /* 0x0081e6000c101906 */
[----:B------:R-:W-:Y:S05]  /*04c0*/  @P0 EXIT ;  /* 0x000000000000094d */ /* 0x000fea0003800000 */
[----:B0-----:R-:W0:Y:S01]  /*04d0*/  LDS R5, [R0+0x60] ;  /* 0x0000600000057984 */ /* 0x001e220000000800 */
[----:B------:R-:W1:Y:S01]  /*04e0*/  LDC.64 R2, c[0x0][0x388] ;  /* 0x0000e200ff027b82 */ /* 0x000e620000000a00 */
[----:B------:R-:W-:-:S04]  /*04f0*/  IMAD R7, R6, UR8, R7 ;  /* 0x0000000806077c24 */ /* 0x000fc8000f8e0207 */
[----:B-1----:R-:W-:-:S05]  /*0500*/  IMAD.WIDE R2, R7, 0x4, R2 ;  /* 0x0000000407027825 */ /* 0x002fca00078e0202 */
[----:B0-----:R-:W-:Y:S01]  /*0510*/  STG.E desc[UR6][R2.64], R5 ;  /* 0x0000000502007986 */ /* 0x001fe2000c101906 */
[----:B------:R-:W-:Y:S05]  /*0520*/  EXIT ;  /* 0x000000000000794d */ /* 0x000fea0003800000 */
.L_x_0:
[----:B------:R-:W-:-:S00]  /*0530*/  BRA `(.L_x_0) ;  /* 0xfffffffc00fc7947 */ /* 0x000fc0000383ffff */
[----:B------:R-:W-:-:S00]  /*0540*/  NOP ;  /* 0x0000000000007918 */ /* 0x000fc00000000000 */
        /* <DEDUP_REMOVED lines=11> */
.L_x_3:


//--------------------- .text._Z18transposeOptimizedPfS_ii --------------------------
	.section	.text._Z18transposeOptimizedPfS_ii,"ax",@progbits
	.align	128
        .global         _Z18transposeOptimizedPfS_ii
        .type           _Z18transposeOptimizedPfS_ii,@function
        .size           _Z18transposeOptimizedPfS_ii,(.L_x_4 - _Z18transposeOptimizedPfS_ii)
        .other          _Z18transposeOptimizedPfS_ii,@"STO_CUDA_ENTRY STV_DEFAULT"
_Z18transposeOptimizedPfS_ii:
.text._Z18transposeOptimizedPfS_ii:
[----:B------:R-:W-:Y:S01]  /*0000*/  LDC R1, c[0x0][0x37c] ;  /* 0x0000df00ff017b82 */ /* 0x000fe20000000800 */
[----:B------:R-:W0:Y:S01]  /*0010*/  S2R R8, SR_TID.Y ;  /* 0x0000000000087919 */ /* 0x000e220000002200 */
[----:B------:R-:W1:Y:S01]  /*0020*/  LDCU.64 UR6, c[0x0][0x390] ;  /* 0x00007200ff0677ac */ /* 0x000e620008000a00 */
[----:B------:R-:W0:Y:S01]  /*0030*/  S2R R9, SR_CTAID.Y ;  /* 0x0000000000097919 */ /* 0x000e220000002600 */
[----:B------:R-:W2:Y:S01]  /*0040*/  LDCU.64 UR4, c[0x0][0x358] ;  /* 0x00006b00ff0477ac */ /* 0x000ea20008000a00 */
[----:B------:R-:W3:Y:S01]  /*0050*/  S2R R7, SR_CTAID.X ;  /* 0x0000000000077919 */ /* 0x000ee20000002500 */
[----:B------:R-:W3:Y:S01]  /*0060*/  S2R R6, SR_TID.X ;  /* 0x0000000000067919 */ /* 0x000ee20000002100 */
[----:B0-----:R-:W-:-:S05]  /*0070*/  IMAD R5, R9, 0x20, R8 ;  /* 0x0000002009057824 */ /* 0x001fca00078e0208 */
[----:B-1----:R-:W-:Y:S01]  /*0080*/  ISETP.GE.AND P0, PT, R5, UR6, PT ;  /* 0x0000000605007c0c */ /* 0x002fe2000bf06270 */
[----:B---3--:R-:W-:-:S05]  /*0090*/  IMAD R0, R7, 0x20, R6 ;  /* 0x0000002007007824 */ /* 0x008fca00078e0206 */
[----:B------:R-:W-:-:S13]  /*00a0*/  ISETP.GE.OR P0, PT, R0, UR7, P0 ;  /* 0x0000000700007c0c */ /* 0x000fda0008706670 */
[----:B------:R-:W0:Y:S01]  /*00b0*/  @!P0 LDC.64 R2, c[0x0][0x380] ;  /* 0x0000e000ff028b82 */ /* 0x000e220000000a00 */
[----:B------:R-:W-:-:S04]  /*00c0*/  @!P0 IMAD R5, R5, UR7, R0 ;  /* 0x0000000705058c24 */ /* 0x000fc8000f8e0200 */
[----:B0-----:R-:W-:-:S06]  /*00d0*/  @!P0 IMAD.WIDE R2, R5, 0x4, R2 ;  /* 0x0000000405028825 */ /* 0x001fcc00078e0202 */
[----:B--2---:R-:W2:Y:S01]  /*00e0*/  @!P0 LDG.E R2, desc[UR4][R2.64] ;  /* 0x0000000402028981 */ /* 0x004ea2000c1e1900 */
[----:B------:R-:W-:Y:S01]  /*00f0*/  @!P0 MOV R0, 0x400 ;  /* 0x0000040000008802 */ /* 0x000fe20000000f00 */
[----:B------:R-:W-:Y:S01]  /*0100*/  IMAD R4, R9, 0x20, R6 ;  /* 0x0000002009047824 */ /* 0x000fe200078e0206 */
[----:B------:R-:W-:Y:S01]  /*0110*/  LEA R7, R7, R8, 0x5 ;  /* 0x0000000807077211 */ /* 0x000fe200078e28ff */
[----:B------:R-:W0:Y:S03]  /*0120*/  @!P0 S2R R5, SR_CgaCtaId ;  /* 0x0000000000058919 */ /* 0x000e260000008800 */
[----:B------:R-:W-:-:S04]  /*0130*/  ISETP.GE.AND P1, PT, R7, UR7, PT ;  /* 0x0000000707007c0c */ /* 0x000fc8000bf26270 */
[----:B------:R-:W-:Y:S02]  /*0140*/  ISETP.GE.OR P1, PT, R4, UR6, P1 ;  /* 0x0000000604007c0c */ /* 0x000fe40008f26670 */
[----:B0-----:R-:W-:-:S05]  /*0150*/  @!P0 LEA R0, R5, R0, 0x18 ;  /* 0x0000000005008211 */ /* 0x001fca00078ec0ff */
[----:B------:R-:W-:-:S05]  /*0160*/  @!P0 IMAD R0, R8, 0x84, R0 ;  /* 0x0000008408008824 */ /* 0x000fca00078e0200 */
[----:B------:R-:W-:-:S05]  /*0170*/  @!P0 LEA R5, R6, R0, 0x2 ;  /* 0x0000000006058211 */ /* 0x000fca00078e10ff */
[----:B--2---:R0:W-:Y:S01]  /*0180*/  @!P0 STS [R5], R2 ;  /* 0x0000000205008388 */ /* 0x0041e20000000800 */
[----:B------:R-:W-:Y:S06]  /*0190*/  BAR.SYNC.DEFER_BLOCKING 0x0 ;  /* 0x0000000000007b1d */ /* 0x000fec0000010000 */
[----:B------:R-:W-:Y:S05]  /*01a0*/  @P1 EXIT ;  /* 0x000000000000194d */ /* 0x000fea0003800000 */
[----:B------:R-:W1:Y:S01]  /*01b0*/  S2R R3, SR_CgaCtaId ;  /* 0x0000000000037919 */ /* 0x000e620000008800 */
[----:B------:R-:W-:Y:S01]  /*01c0*/  MOV R0, 0x400 ;  /* 0x0000040000007802 */ /* 0x000fe20000000f00 */
[----:B------:R-:W-:-:S03]  /*01d0*/  IMAD R7, R7, UR6, R4 ;  /* 0x0000000607077c24 */ /* 0x000fc6000f8e0204 */
[----:B-1----:R-:W-:-:S05]  /*01e0*/  LEA R3, R3, R0, 0x18 ;  /* 0x0000000003037211 */ /* 0x002fca00078ec0ff */
[----:B------:R-:W-:Y:S02]  /*01f0*/  IMAD R0, R6, 0x84, R3 ;  /* 0x0000008406007824 */ /* 0x000fe400078e0203 */
[----:B0-----:R-:W0:Y:S02]  /*0200*/  LDC.64 R2, c[0x0][0x388] ;  /* 0x0000e200ff027b82 */ /* 0x001e240000000a00 */
[----:B------:R-:W-:-:S05]  /*0210*/  IMAD R0, R8, 0x4, R0 ;  /* 0x0000000408007824 */ /* 0x000fca00078e0200 */
[----:B------:R-:W1:Y:S01]  /*0220*/  LDS R5, [R0] ;  /* 0x0000000000057984 */ /* 0x000e620000000800 */
[----:B0-----:R-:W-:-:S05]  /*0230*/  IMAD.WIDE R2, R7, 0x4, R2 ;  /* 0x0000000407027825 */ /* 0x001fca00078e0202 */
[----:B-1----:R-:W-:Y:S01]  /*0240*/  STG.E desc[UR4][R2.64], R5 ;  /* 0x0000000502007986 */ /* 0x002fe2000c101904 */
[----:B------:R-:W-:Y:S05]  /*0250*/  EXIT ;  /* 0x000000000000794d */ /* 0x000fea0003800000 */
.L_x_1:
        /* <DEDUP_REMOVED lines=10> */
.L_x_4:


//--------------------- .text._Z14transposeNaivePfS_ii --------------------------
	.section	.text._Z14transposeNaivePfS_ii,"ax",@progbits
	.align	128
        .global         _Z14transposeNaivePfS_ii
        .type           _Z14transposeNaivePfS_ii,@function
        .size           _Z14transposeNaivePfS_ii,(.L_x_5 - _Z14transposeNaivePfS_ii)
        .other          _Z14transposeNaivePfS_ii,@"STO_CUDA_ENTRY STV_DEFAULT"
_Z14transposeNaivePfS_ii:
.text._Z14transposeNaivePfS_ii:
[----:B------:R-:W-:Y:S01]  /*0000*/  LDC R1, c[0x0][0x37c] ;  /* 0x0000df00ff017b82 */ /* 0x000fe20000000800 */
[----:B------:R-:W0:Y:S07]  /*0010*/  S2R R2, SR_TID.Y ;  /* 0x0000000000027919 */ /* 0x000e2e0000002200 */
[----:B------:R-:W1:Y:S01]  /*0020*/  LDC R0, c[0x0][0x360] ;  /* 0x0000d800ff007b82 */ /* 0x000e620000000800 */
[----:B------:R-:W2:Y:S01]  /*0030*/  LDCU.64 UR6, c[0x0][0x390] ;  /* 0x00007200ff0677ac */ /* 0x000ea20008000a00 */
[----:B------:R-:W1:Y:S06]  /*0040*/  S2R R3, SR_TID.X ;  /* 0x0000000000037919 */ /* 0x000e6c0000002100 */
[----:B------:R-:W0:Y:S08]  /*0050*/  S2UR UR5, SR_CTAID.Y ;  /* 0x00000000000579c3 */ /* 0x000e300000002600 */
[----:B------:R-:W0:Y:S08]  /*0060*/  LDC R7, c[0x0][0x364] ;  /* 0x0000d900ff077b82 */ /* 0x000e300000000800 */
[----:B------:R-:W1:Y:S01]  /*0070*/  S2UR UR4, SR_CTAID.X ;  /* 0x00000000000479c3 */ /* 0x000e620000002500 */
[----:B0-----:R-:W-:-:S05]  /*0080*/  IMAD R7, R7, UR5, R2 ;  /* 0x0000000507077c24 */ /* 0x001fca000f8e0202 */
[----:B--2---:R-:W-:Y:S01]  /*0090*/  ISETP.GE.AND P0, PT, R7, UR6, PT ;  /* 0x0000000607007c0c */ /* 0x004fe2000bf06270 */
[----:B-1----:R-:W-:-:S05]  /*00a0*/  IMAD R0, R0, UR4, R3 ;  /* 0x0000000400007c24 */ /* 0x002fca000f8e0203 */
[----:B------:R-:W-:-:S13]  /*00b0*/  ISETP.GE.OR P0, PT, R0, UR7, P0 ;  /* 0x0000000700007c0c */ /* 0x000fda0008706670 */
[----:B------:R-:W-:Y:S05]  /*00c0*/  @P0 EXIT ;  /* 0x000000000000094d */ /* 0x000fea0003800000 */
[----:B------:R-:W0:Y:S01]  /*00d0*/  LDC.64 R2, c[0x0][0x380] ;  /* 0x0000e000ff027b82 */ /* 0x000e220000000a00 */
[----:B------:R-:W1:Y:S01]  /*00e0*/  LDCU.64 UR4, c[0x0][0x358] ;  /* 0x00006b00ff0477ac */ /* 0x000e620008000a00 */
[----:B------:R-:W-:-:S04]  /*00f0*/  IMAD R5, R7, UR7, R0 ;  /* 0x0000000707057c24 */ /* 0x000fc8000f8e0200 */
[----:B0-----:R-:W-:Y:S02]  /*0100*/  IMAD.WIDE R2, R5, 0x4, R2 ;  /* 0x0000000405027825 */ /* 0x001fe400078e0202 */
[----:B------:R-:W0:Y:S04]  /*0110*/  LDC.64 R4, c[0x0][0x388] ;  /* 0x0000e200ff047b82 */ /* 0x000e280000000a00 */
[----:B-1----:R-:W2:Y:S01]  /*0120*/  LDG.E R3, desc[UR4][R2.64] ;  /* 0x0000000402037981 */ /* 0x002ea2000c1e1900 */
[----:B------:R-:W-:-:S04]  /*0130*/  IMAD R7, R0, UR6, R7 ;  /* 0x0000000600077c24 */ /* 0x000fc8000f8e0207 */
[----:B0-----:R-:W-:-:S05]  /*0140*/  IMAD.WIDE R4, R7, 0x4, R4 ;  /* 0x0000000407047825 */ /* 0x001fca00078e0204 */
[----:B--2---:R-:W-:Y:S01]  /*0150*/  STG.E desc[UR4][R4.64], R3 ;  /* 0x0000000304007986 */ /* 0x004fe2000c101904 */
[----:B------:R-:W-:Y:S05]  /*0160*/  EXIT ;  /* 0x000000000000794d */ /* 0x000fea0003800000 */
.L_x_2:
        /* <DEDUP_REMOVED lines=9> */
.L_x_5:


//--------------------- .nv.shared._Z26transposeOptimizedMultiRowPfS_ii --------------------------
	.section	.nv.shared._Z26transposeOptimizedMultiRowPfS_ii,"aw",@nobits
	.sectionflags	@""
	.align	4
.nv.shared._Z26transposeOptimizedMultiRowPfS_ii:
	.zero		5248


//--------------------- .nv.shared.reserved.0     --------------------------
	.section	.nv.shared.reserved.0,"aw",@nobits
	.weak		__nv_reservedSMEM_offset_0_alias
	.size		__nv_reservedSMEM_offset_0_alias, 0, 64
	.other		__nv_reservedSMEM_offset_0_alias,@"STO_CUDA_RESERVED_SHARED STV_DEFAULT"
__nv_reservedSMEM_offset_0_alias:
	.zero		0
	.zero		64


//--------------------- .nv.shared._Z18transposeOptimizedPfS_ii --------------------------
	.section	.nv.shared._Z18transposeOptimizedPfS_ii,"aw",@nobits
	.sectionflags	@""
	.align	4
.nv.shared._Z18transposeOptimizedPfS_ii:
	.zero		5248


//--------------------- .nv.constant0._Z26transposeOptimizedMultiRowPfS_ii --------------------------
	.section	.nv.constant0._Z26transposeOptimizedMultiRowPfS_ii,"a",@progbits
	.sectionflags	@""
	.align	4
.nv.constant0._Z26transposeOptimizedMultiRowPfS_ii:
	.zero		920


//--------------------- .nv.constant0._Z18transposeOptimizedPfS_ii --------------------------
	.section	.nv.constant0._Z18transposeOptimizedPfS_ii,"a",@progbits
	.sectionflags	@""
	.align	4
.nv.constant0._Z18transposeOptimizedPfS_ii:
	.zero		920


//--------------------- .nv.constant0._Z14transposeNaivePfS_ii --------------------------
	.section	.nv.constant0._Z14transposeNaivePfS_ii,"a",@progbits
	.sectionflags	@""
	.align	4
.nv.constant0._Z14transposeNaivePfS_ii:
	.zero		920


//--------------------- SYMBOLS --------------------------

	.type		.nv.reservedSmem.offset0,@object
	.size		.nv.reservedSmem.offset0,0x4
	.type		.nv.reservedSmem.cap,@object
	.size		.nv.reservedSmem.cap,0x4
